//
// Generated by NVIDIA NVVM Compiler
//
// Compiler Build ID: CL-36424714
// Cuda compilation tools, release 13.0, V13.0.88
// Based on NVVM 20.0.0
//

.version 9.0
.target sm_100
.address_size 64

	// .globl	_Z18sumNeighborsKernelPKcPcjjj

.visible .entry _Z18sumNeighborsKernelPKcPcjjj(
	.param .u64 .ptr .align 1 _Z18sumNeighborsKernelPKcPcjjj_param_0,
	.param .u64 .ptr .align 1 _Z18sumNeighborsKernelPKcPcjjj_param_1,
	.param .u32 _Z18sumNeighborsKernelPKcPcjjj_param_2,
	.param .u32 _Z18sumNeighborsKernelPKcPcjjj_param_3,
	.param .u32 _Z18sumNeighborsKernelPKcPcjjj_param_4
)
{
	.reg .pred 	%p<5>;
	.reg .b16 	%rs<16>;
	.reg .b32 	%r<32>;
	.reg .b64 	%rd<9>;

	ld.param.u64 	%rd2, [_Z18sumNeighborsKernelPKcPcjjj_param_0];
	ld.param.u64 	%rd3, [_Z18sumNeighborsKernelPKcPcjjj_param_1];
	ld.param.u32 	%r11, [_Z18sumNeighborsKernelPKcPcjjj_param_2];
	ld.param.u32 	%r10, [_Z18sumNeighborsKernelPKcPcjjj_param_3];
	mov.u32 	%r12, %ctaid.x;
	mov.u32 	%r13, %ntid.x;
	mov.u32 	%r14, %tid.x;
	mad.lo.s32 	%r15, %r12, %r13, %r14;
	mov.u32 	%r16, %ctaid.y;
	mov.u32 	%r17, %ntid.y;
	mov.u32 	%r18, %tid.y;
	mad.lo.s32 	%r19, %r16, %r17, %r18;
	mov.u32 	%r20, %ctaid.z;
	mov.u32 	%r21, %ntid.z;
	mov.u32 	%r22, %tid.z;
	mul.lo.s32 	%r1, %r10, %r11;
	mad.lo.s32 	%r23, %r20, %r21, %r22;
	mad.lo.s32 	%r24, %r10, %r19, %r23;
	mad.lo.s32 	%r2, %r1, %r15, %r24;
	sub.s32 	%r30, %r2, %r1;
	add.s32 	%r25, %r2, %r1;
	setp.gt.s32 	%p1, %r30, %r25;
	mov.b16 	%rs14, 0;
	@%p1 bra 	$L__BB0_6;
	cvta.to.global.u64 	%rd4, %rd2;
	sub.s32 	%r4, %r2, %r10;
	add.s32 	%r5, %r2, %r10;
	add.s32 	%r26, %r2, -1;
	cvt.s64.s32 	%rd5, %r2;
	add.s64 	%rd1, %rd4, %rd5;
	add.s32 	%r27, %r2, 1;
	max.s32 	%r28, %r26, %r27;
	sub.s32 	%r29, %r28, %r2;
	cvt.u16.u32 	%rs10, %r29;
	add.s16 	%rs1, %rs10, 2;
	mov.b16 	%rs14, 0;
$L__BB0_2:
	setp.gt.u32 	%p2, %r4, %r5;
	@%p2 bra 	$L__BB0_5;
	ld.global.u8 	%rs11, [%rd1];
	mul.lo.s16 	%rs3, %rs1, %rs11;
	mov.u32 	%r31, %r4;
$L__BB0_4:
	add.s16 	%rs14, %rs3, %rs14;
	add.s32 	%r31, %r31, %r10;
	setp.le.u32 	%p3, %r31, %r5;
	@%p3 bra 	$L__BB0_4;
$L__BB0_5:
	add.s32 	%r9, %r30, %r1;
	setp.le.s32 	%p4, %r30, %r2;
	mov.u32 	%r30, %r9;
	@%p4 bra 	$L__BB0_2;
$L__BB0_6:
	cvta.to.global.u64 	%rd6, %rd3;
	cvt.s64.s32 	%rd7, %r2;
	add.s64 	%rd8, %rd6, %rd7;
	st.global.u8 	[%rd8], %rs14;
	ret;

}


// ===== COMPILED SASS (sm_100) =====

	.target	sm_100

	.elftype	@"ET_EXEC"


//--------------------- .note.nv.tkinfo           --------------------------
	.section	.note.nv.tkinfo,"",@"SHT_NOTE"
	.sectionflags	@"SHF_NOTE_NV_TKINFO"
	.tkinfo
        /*0018*/ 	.word	0x00000002
        /*0030*/ 	.string	""
        /*0030*/ 	.string	"ptxas"
        /*0030*/ 	.string	"Cuda compilation tools, release 13.0, V13.0.88"
        /*0030*/ 	.string	"Build cuda_13.0.r13.0/compiler.36424714_0"
        /*0030*/ 	.string	"-arch sm_100 -m 64 "



//--------------------- .note.nv.cuinfo           --------------------------
	.section	.note.nv.cuinfo,"",@"SHT_NOTE"
	.sectionflags	@"SHF_NOTE_NV_CUINFO"
        /*0018*/ 	.short	0x0002
        /*001a*/ 	.short	0x0064
        /*001c*/ 	.short	0x0082
	.zero		2


//--------------------- .nv.info                  --------------------------
	.section	.nv.info,"",@"SHT_CUDA_INFO"
	.align	4


	//----- nvinfo : EIATTR_REGCOUNT
	.align		4
        /*0000*/ 	.byte	0x04, 0x2f
        /*0002*/ 	.short	(.L_1 - .L_0)
	.align		4
.L_0:
        /*0004*/ 	.word	index@(_Z18sumNeighborsKernelPKcPcjjj)
        /*0008*/ 	.word	0x00000010


	//----- nvinfo : EIATTR_FRAME_SIZE
	.align		4
.L_1:
        /*000c*/ 	.byte	0x04, 0x11
        /*000e*/ 	.short	(.L_3 - .L_2)
	.align		4
.L_2:
        /*0010*/ 	.word	index@(_Z18sumNeighborsKernelPKcPcjjj)
        /*0014*/ 	.word	0x00000000


	//----- nvinfo : EIATTR_MIN_STACK_SIZE
	.align		4
.L_3:
        /*0018*/ 	.byte	0x04, 0x12
        /*001a*/ 	.short	(.L_5 - .L_4)
	.align		4
.L_4:
        /*001c*/ 	.word	index@(_Z18sumNeighborsKernelPKcPcjjj)
        /*0020*/ 	.word	0x00000000
.L_5:


//--------------------- .nv.compat                --------------------------
	.section	.nv.compat,"",@"SHT_CUDA_COMPAT_INFO"
	.align	4
        /*0000*/ 	.byte	0x02, 0x09, 0x00, 0x00, 0x02, 0x02, 0x01, 0x00, 0x02, 0x05, 0x05, 0x00, 0x03, 0x07, 0x01, 0x01
        /*0010*/ 	.byte	0x02, 0x03, 0x00, 0x00, 0x02, 0x06, 0x01, 0x00, 0x04, 0x0b, 0x08, 0x00, 0x09, 0x00, 0x00, 0x00
        /*0020*/ 	.byte	0x00, 0x00, 0x00, 0x00


//--------------------- .nv.info._Z18sumNeighborsKernelPKcPcjjj --------------------------
	.section	.nv.info._Z18sumNeighborsKernelPKcPcjjj,"",@"SHT_CUDA_INFO"
	.sectionflags	@""
	.align	4


	//----- nvinfo : EIATTR_CUDA_API_VERSION
	.align		4
        /*0000*/ 	.byte	0x04, 0x37
        /*0002*/ 	.short	(.L_7 - .L_6)
.L_6:
        /*0004*/ 	.word	0x00000082


	//----- nvinfo : EIATTR_KPARAM_INFO
	.align		4
.L_7:
        /*0008*/ 	.byte	0x04, 0x17
        /*000a*/ 	.short	(.L_9 - .L_8)
.L_8:
        /*000c*/ 	.word	0x00000000
        /*0010*/ 	.short	0x0004
        /*0012*/ 	.short	0x0018
        /*0014*/ 	.byte	0x00, 0xf0, 0x11, 0x00


	//----- nvinfo : EIATTR_KPARAM_INFO
	.align		4
.L_9:
        /*0018*/ 	.byte	0x04, 0x17
        /*001a*/ 	.short	(.L_11 - .L_10)
.L_10:
        /*001c*/ 	.word	0x00000000
        /*0020*/ 	.short	0x0003
        /*0022*/ 	.short	0x0014
        /*0024*/ 	.byte	0x00, 0xf0, 0x11, 0x00


	//----- nvinfo : EIATTR_KPARAM_INFO
	.align		4
.L_11:
        /*0028*/ 	.byte	0x04, 0x17
        /*002a*/ 	.short	(.L_13 - .L_12)
.L_12:
        /*002c*/ 	.word	0x00000000
        /*0030*/ 	.short	0x0002
        /*0032*/ 	.short	0x0010
        /*0034*/ 	.byte	0x00, 0xf0, 0x11, 0x00


	//----- nvinfo : EIATTR_KPARAM_INFO
	.align		4
.L_13:
        /*0038*/ 	.byte	0x04, 0x17
        /*003a*/ 	.short	(.L_15 - .L_14)
.L_14:
        /*003c*/ 	.word	0x00000000
        /*0040*/ 	.short	0x0001
        /*0042*/ 	.short	0x0008
        /*0044*/ 	.byte	0x00, 0xf5, 0x21, 0x00


	//----- nvinfo : EIATTR_KPARAM_INFO
	.align		4
.L_15:
        /*0048*/ 	.byte	0x04, 0x17
        /*004a*/ 	.short	(.L_17 - .L_16)
.L_16:
        /*004c*/ 	.word	0x00000000
        /*0050*/ 	.short	0x0000
        /*0052*/ 	.short	0x0000
        /*0054*/ 	.byte	0x00, 0xf5, 0x21, 0x00


	//----- nvinfo : EIATTR_SPARSE_MMA_MASK
	.align		4
.L_17:
        /*0058*/ 	.byte	0x03, 0x50
        /*005a*/ 	.short	0x0000


	//----- nvinfo : EIATTR_MAXREG_COUNT
	.align		4
        /*005c*/ 	.byte	0x03, 0x1b
        /*005e*/ 	.short	0x00ff


	//----- nvinfo : EIATTR_MERCURY_ISA_VERSION
	.align		4
        /*0060*/ 	.byte	0x03, 0x5f
        /*0062*/ 	.short	0x0101


	//----- nvinfo : EIATTR_VRC_CTA_INIT_COUNT
	.align		4
        /*0064*/ 	.byte	0x02, 0x4a
	.zero		1
	.zero		1


	//----- nvinfo : EIATTR_EXIT_INSTR_OFFSETS
	.align		4
        /*0068*/ 	.byte	0x04, 0x1c
        /*006a*/ 	.short	(.L_19 - .L_18)


	//   ....[0]....
.L_18:
        /*006c*/ 	.word	0x00000370


	//----- nvinfo : EIATTR_CRS_STACK_SIZE
	.align		4
.L_19:
        /*0070*/ 	.byte	0x04, 0x1e
        /*0072*/ 	.short	(.L_21 - .L_20)
.L_20:
        /*0074*/ 	.word	0x00000000


	//----- nvinfo : EIATTR_CBANK_PARAM_SIZE
	.align		4
.L_21:
        /*0078*/ 	.byte	0x03, 0x19
        /*007a*/ 	.short	0x001c


	//----- nvinfo : EIATTR_PARAM_CBANK
	.align		4
        /*007c*/ 	.byte	0x04, 0x0a
        /*007e*/ 	.short	(.L_23 - .L_22)
	.align		4
.L_22:
        /*0080*/ 	.word	index@(.nv.constant0._Z18sumNeighborsKernelPKcPcjjj)
        /*0084*/ 	.short	0x0380
        /*0086*/ 	.short	0x001c


	//----- nvinfo : EIATTR_SW_WAR
	.align		4
.L_23:
        /*0088*/ 	.byte	0x04, 0x36
        /*008a*/ 	.short	(.L_25 - .L_24)
.L_24:
        /*008c*/ 	.word	0x00000008
.L_25:


//--------------------- .nv.callgraph             --------------------------
	.section	.nv.callgraph,"",@"SHT_CUDA_CALLGRAPH"
	.align	4
	.sectionentsize	8
	.align		4
        /*0000*/ 	.word	0x00000000
	.align		4
        /*0004*/ 	.word	0xffffffff
	.align		4
        /*0008*/ 	.word	0x00000000
	.align		4
        /*000c*/ 	.word	0xfffffffe
	.align		4
        /*0010*/ 	.word	0x00000000
	.align		4
        /*0014*/ 	.word	0xfffffffd
	.align		4
        /*0018*/ 	.word	0x00000000
	.align		4
        /*001c*/ 	.word	0xfffffffc


//--------------------- .text._Z18sumNeighborsKernelPKcPcjjj --------------------------
	.section	.text._Z18sumNeighborsKernelPKcPcjjj,"ax",@progbits
	.align	128
        .global         _Z18sumNeighborsKernelPKcPcjjj
        .type           _Z18sumNeighborsKernelPKcPcjjj,@function
        .size           _Z18sumNeighborsKernelPKcPcjjj,(.L_x_7 - _Z18sumNeighborsKernelPKcPcjjj)
        .other          _Z18sumNeighborsKernelPKcPcjjj,@"STO_CUDA_ENTRY STV_DEFAULT"
_Z18sumNeighborsKernelPKcPcjjj:
.text._Z18sumNeighborsKernelPKcPcjjj:
[----:B------:R-:W-:Y:S01]  /*0000*/  LDC R1, c[0x0][0x37c] ;  /* 0x0000df00ff017b82 */ /* 0x000fe20000000800 */
[----:B------:R-:W0:Y:S07]  /*0010*/  S2R R3, SR_TID.Y ;  /* 0x0000000000037919 */ /* 0x000e2e0000002200 */
[----:B------:R-:W1:Y:S01]  /*0020*/  LDC R0, c[0x0][0x360] ;  /* 0x0000d800ff007b82 */ /* 0x000e620000000800 */
[----:B------:R-:W2:Y:S01]  /*0030*/  LDCU.64 UR4, c[0x0][0x390] ;  /* 0x00007200ff0477ac */ /* 0x000ea20008000a00 */
[----:B------:R-:W-:Y:S01]  /*0040*/  BSSY.RECONVERGENT B0, `(.L_x_0) ;  /* 0x000002e000007945 */ /* 0x000fe20003800200 */
[----:B------:R-:W3:Y:S01]  /*0050*/  S2R R7, SR_TID.Z ;  /* 0x0000000000077919 */ /* 0x000ee20000002300 */
[----:B------:R-:W1:Y:S04]  /*0060*/  S2R R5, SR_TID.X ;  /* 0x0000000000057919 */ /* 0x000e680000002100 */
[----:B------:R-:W0:Y:S08]  /*0070*/  S2UR UR7, SR_CTAID.Y ;  /* 0x00000000000779c3 */ /* 0x000e300000002600 */
[----:B------:R-:W0:Y:S01]  /*0080*/  LDC R2, c[0x0][0x364] ;  /* 0x0000d900ff027b82 */ /* 0x000e220000000800 */
[----:B--2---:R-:W-:-:S07]  /*0090*/  UIMAD UR4, UR5, UR4, URZ ;  /* 0x00000004050472a4 */ /* 0x004fce000f8e02ff */
[----:B------:R-:W3:Y:S08]  /*00a0*/  S2UR UR8, SR_CTAID.Z ;  /* 0x00000000000879c3 */ /* 0x000ef00000002700 */
[----:B------:R-:W3:Y:S08]  /*00b0*/  LDC R4, c[0x0][0x368] ;  /* 0x0000da00ff047b82 */ /* 0x000ef00000000800 */
[----:B------:R-:W1:Y:S01]  /*00c0*/  S2UR UR6, SR_CTAID.X ;  /* 0x00000000000679c3 */ /* 0x000e620000002500 */
[----:B0-----:R-:W-:-:S02]  /*00d0*/  IMAD R2, R2, UR7, R3 ;  /* 0x0000000702027c24 */ /* 0x001fc4000f8e0203 */
[----:B---3--:R-:W-:-:S04]  /*00e0*/  IMAD R3, R4, UR8, R7 ;  /* 0x0000000804037c24 */ /* 0x008fc8000f8e0207 */
[----:B------:R-:W-:Y:S02]  /*00f0*/  IMAD R3, R2, UR5, R3 ;  /* 0x0000000502037c24 */ /* 0x000fe4000f8e0203 */
[--C-:B-1----:R-:W-:Y:S01]  /*0100*/  IMAD R0, R0, UR6, R5.reuse ;  /* 0x0000000600007c24 */ /* 0x102fe2000f8e0205 */
[----:B------:R-:W0:Y:S01]  /*0110*/  LDCU.64 UR6, c[0x0][0x358] ;  /* 0x00006b00ff0677ac */ /* 0x000e220008000a00 */
[----:B------:R-:W-:Y:S02]  /*0120*/  PRMT R5, RZ, 0x7610, R5 ;  /* 0x00007610ff057816 */ /* 0x000fe40000000005 */
[----:B------:R-:W-:-:S04]  /*0130*/  IMAD R0, R0, UR4, R3 ;  /* 0x0000000400007c24 */ /* 0x000fc8000f8e0203 */
[C---:B------:R-:W-:Y:S02]  /*0140*/  VIADD R3, R0.reuse, -UR4 ;  /* 0x8000000400037c36 */ /* 0x040fe40008000000 */
[----:B------:R-:W-:-:S05]  /*0150*/  VIADD R2, R0, UR4 ;  /* 0x0000000400027c36 */ /* 0x000fca0008000000 */
[----:B------:R-:W-:-:S13]  /*0160*/  ISETP.GT.AND P0, PT, R3, R2, PT ;  /* 0x000000020300720c */ /* 0x000fda0003f04270 */
[----:B0-----:R-:W-:Y:S05]  /*0170*/  @P0 BRA `(.L_x_1) ;  /* 0x0000000000680947 */ /* 0x001fea0003800000 */
[----:B------:R-:W0:Y:S01]  /*0180*/  LDCU.64 UR8, c[0x0][0x380] ;  /* 0x00007000ff0877ac */ /* 0x000e220008000a00 */
[C---:B------:R-:W-:Y:S01]  /*0190*/  VIADD R5, R0.reuse, 0x1 ;  /* 0x0000000100057836 */ /* 0x040fe20000000000 */
[----:B------:R-:W-:Y:S01]  /*01a0*/  MOV R4, R3 ;  /* 0x0000000300047202 */ /* 0x000fe20000000f00 */
[C---:B------:R-:W-:Y:S02]  /*01b0*/  VIADD R6, R0.reuse, -UR5 ;  /* 0x8000000500067c36 */ /* 0x040fe40008000000 */
[C---:B------:R-:W-:Y:S01]  /*01c0*/  VIADD R7, R0.reuse, UR5 ;  /* 0x0000000500077c36 */ /* 0x040fe20008000000 */
[--C-:B------:R-:W-:Y:S02]  /*01d0*/  VIADDMNMX R9, R0, 0xffffffff, R5.reuse, !PT ;  /* 0xffffffff00097846 */ /* 0x100fe40007800105 */
[----:B------:R-:W-:Y:S02]  /*01e0*/  PRMT R5, RZ, 0x7610, R5 ;  /* 0x00007610ff057816 */ /* 0x000fe40000000005 */
[----:B------:R-:W-:-:S02]  /*01f0*/  IADD3 R9, PT, PT, R9, 0x2, -R0 ;  /* 0x0000000209097810 */ /* 0x000fc40007ffe800 */
[----:B0-----:R-:W-:-:S04]  /*0200*/  IADD3 R2, P0, PT, R0, UR8, RZ ;  /* 0x0000000800027c10 */ /* 0x001fc8000ff1e0ff */
[----:B------:R-:W-:-:S09]  /*0210*/  LEA.HI.X.SX32 R3, R0, UR9, 0x1, P0 ;  /* 0x0000000900037c11 */ /* 0x000fd200080f0eff */
.L_x_5:
[----:B------:R-:W-:Y:S01]  /*0220*/  ISETP.GT.U32.AND P1, PT, R6, R7, PT ;  /* 0x000000070600720c */ /* 0x000fe20003f24070 */
[----:B------:R-:W-:Y:S01]  /*0230*/  BSSY.RECONVERGENT B1, `(.L_x_2) ;  /* 0x000000c000017945 */ /* 0x000fe20003800200 */
[----:B------:R-:W-:-:S11]  /*0240*/  ISETP.GT.AND P0, PT, R4, R0, PT ;  /* 0x000000000400720c */ /* 0x000fd60003f04270 */
[----:B------:R-:W-:Y:S05]  /*0250*/  @P1 BRA `(.L_x_3) ;  /* 0x0000000000241947 */ /* 0x000fea0003800000 */
[----:B------:R-:W2:Y:S01]  /*0260*/  LDG.E.U8 R8, desc[UR6][R2.64] ;  /* 0x0000000602087981 */ /* 0x000ea2000c1e1100 */
[----:B------:R-:W0:Y:S01]  /*0270*/  LDC R13, c[0x0][0x394] ;  /* 0x0000e500ff0d7b82 */ /* 0x000e220000000800 */
[----:B------:R-:W-:Y:S02]  /*0280*/  PRMT R11, R9, 0x9910, RZ ;  /* 0x00009910090b7816 */ /* 0x000fe400000000ff */
[----:B------:R-:W-:-:S03]  /*0290*/  MOV R10, R6 ;  /* 0x00000006000a7202 */ /* 0x000fc60000000f00 */
[----:B0-2---:R-:W-:-:S07]  /*02a0*/  IMAD R8, R8, R11, RZ ;  /* 0x0000000b08087224 */ /* 0x005fce00078e02ff */
.L_x_4:
[----:B------:R-:W-:Y:S02]  /*02b0*/  IMAD.IADD R10, R10, 0x1, R13 ;  /* 0x000000010a0a7824 */ /* 0x000fe400078e020d */
[----:B------:R-:W-:-:S03]  /*02c0*/  IMAD.IADD R5, R8, 0x1, R5 ;  /* 0x0000000108057824 */ /* 0x000fc600078e0205 */
[----:B------:R-:W-:-:S13]  /*02d0*/  ISETP.GT.U32.AND P1, PT, R10, R7, PT ;  /* 0x000000070a00720c */ /* 0x000fda0003f24070 */
[----:B------:R-:W-:Y:S05]  /*02e0*/  @!P1 BRA `(.L_x_4) ;  /* 0xfffffffc00f09947 */ /* 0x000fea000383ffff */
.L_x_3:
[----:B------:R-:W-:Y:S05]  /*02f0*/  BSYNC.RECONVERGENT B1 ;  /* 0x0000000000017941 */ /* 0x000fea0003800200 */
.L_x_2:
[----:B------:R-:W-:Y:S01]  /*0300*/  IADD3 R4, PT, PT, R4, UR4, RZ ;  /* 0x0000000404047c10 */ /* 0x000fe2000fffe0ff */
[----:B------:R-:W-:Y:S06]  /*0310*/  @!P0 BRA `(.L_x_5) ;  /* 0xfffffffc00c08947 */ /* 0x000fec000383ffff */
.L_x_1:
[----:B------:R-:W-:Y:S05]  /*0320*/  BSYNC.RECONVERGENT B0 ;  /* 0x0000000000007941 */ /* 0x000fea0003800200 */
.L_x_0:
[----:B------:R-:W0:Y:S02]  /*0330*/  LDCU.64 UR8, c[0x0][0x388] ;  /* 0x00007100ff0877ac */ /* 0x000e240008000a00 */
[----:B0-----:R-:W-:-:S04]  /*0340*/  IADD3 R2, P0, PT, R0, UR8, RZ ;  /* 0x0000000800027c10 */ /* 0x001fc8000ff1e0ff */
[----:B------:R-:W-:-:S05]  /*0350*/  LEA.HI.X.SX32 R3, R0, UR9, 0x1, P0 ;  /* 0x0000000900037c11 */ /* 0x000fca00080f0eff */
[----:B------:R-:W-:Y:S01]  /*0360*/  STG.E.U8 desc[UR6][R2.64], R5 ;  /* 0x0000000502007986 */ /* 0x000fe2000c101106 */
[----:B------:R-:W-:Y:S05]  /*0370*/  EXIT ;  /* 0x000000000000794d */ /* 0x000fea0003800000 */
.L_x_6:
[----:B------:R-:W-:-:S00]  /*0380*/  BRA `(.L_x_6) ;  /* 0xfffffffc00fc7947 */ /* 0x000fc0000383ffff */
[----:B------:R-:W-:-:S00]  /*0390*/  NOP ;  /* 0x0000000000007918 */ /* 0x000fc00000000000 */
        /* <DEDUP_REMOVED lines=14> */
.L_x_7:


//--------------------- .nv.shared.reserved.0     --------------------------
	.section	.nv.shared.reserved.0,"aw",@nobits
	.weak		__nv_reservedSMEM_offset_0_alias
	.size		__nv_reservedSMEM_offset_0_alias, 0, 64
	.other		__nv_reservedSMEM_offset_0_alias,@"STO_CUDA_RESERVED_SHARED STV_DEFAULT"
__nv_reservedSMEM_offset_0_alias:
	.zero		0
	.zero		64


//--------------------- .nv.constant0._Z18sumNeighborsKernelPKcPcjjj --------------------------
	.section	.nv.constant0._Z18sumNeighborsKernelPKcPcjjj,"a",@progbits
	.sectionflags	@""
	.align	4
.nv.constant0._Z18sumNeighborsKernelPKcPcjjj:
	.zero		924


//--------------------- SYMBOLS --------------------------

	.type		.nv.reservedSmem.offset0,@object
	.size		.nv.reservedSmem.offset0,0x4
